//
// Generated by NVIDIA NVVM Compiler
//
// Compiler Build ID: CL-36424714
// Cuda compilation tools, release 13.0, V13.0.88
// Based on NVVM 20.0.0
//

.version 9.0
.target sm_100
.address_size 64

	// .globl	_Z3sumPi

.visible .entry _Z3sumPi(
	.param .u64 .ptr .align 1 _Z3sumPi_param_0
)
{
	.reg .pred 	%p<2>;
	.reg .b32 	%r<7>;
	.reg .b64 	%rd<3>;

	ld.param.u64 	%rd1, [_Z3sumPi_param_0];
	mov.u32 	%r1, %tid.x;
	mov.u32 	%r2, %ctaid.x;
	mov.u32 	%r3, %ntid.x;
	mul.lo.s32 	%r4, %r3, %r2;
	neg.s32 	%r5, %r4;
	setp.ne.s32 	%p1, %r1, %r5;
	@%p1 bra 	$L__BB0_2;
	cvta.to.global.u64 	%rd2, %rd1;
	mov.b32 	%r6, 524800;
	st.global.u32 	[%rd2], %r6;
$L__BB0_2:
	ret;

}


// ===== COMPILED SASS (sm_100) =====

	.target	sm_100

	.elftype	@"ET_EXEC"


//--------------------- .note.nv.tkinfo           --------------------------
	.section	.note.nv.tkinfo,"",@"SHT_NOTE"
	.sectionflags	@"SHF_NOTE_NV_TKINFO"
	.tkinfo
        /*0018*/ 	.word	0x00000002
        /*0030*/ 	.string	""
        /*0030*/ 	.string	"ptxas"
        /*0030*/ 	.string	"Cuda compilation tools, release 13.0, V13.0.88"
        /*0030*/ 	.string	"Build cuda_13.0.r13.0/compiler.36424714_0"
        /*0030*/ 	.string	"-arch sm_100 -m 64 "



//--------------------- .note.nv.cuinfo           --------------------------
	.section	.note.nv.cuinfo,"",@"SHT_NOTE"
	.sectionflags	@"SHF_NOTE_NV_CUINFO"
        /*0018*/ 	.short	0x0002
        /*001a*/ 	.short	0x0064
        /*001c*/ 	.short	0x0082
	.zero		2


//--------------------- .nv.info                  --------------------------
	.section	.nv.info,"",@"SHT_CUDA_INFO"
	.align	4


	//----- nvinfo : EIATTR_REGCOUNT
	.align		4
        /*0000*/ 	.byte	0x04, 0x2f
        /*0002*/ 	.short	(.L_1 - .L_0)
	.align		4
.L_0:
        /*0004*/ 	.word	index@(_Z3sumPi)
        /*0008*/ 	.word	0x00000008


	//----- nvinfo : EIATTR_FRAME_SIZE
	.align		4
.L_1:
        /*000c*/ 	.byte	0x04, 0x11
        /*000e*/ 	.short	(.L_3 - .L_2)
	.align		4
.L_2:
        /*0010*/ 	.word	index@(_Z3sumPi)
        /*0014*/ 	.word	0x00000000


	//----- nvinfo : EIATTR_MIN_STACK_SIZE
	.align		4
.L_3:
        /*0018*/ 	.byte	0x04, 0x12
        /*001a*/ 	.short	(.L_5 - .L_4)
	.align		4
.L_4:
        /*001c*/ 	.word	index@(_Z3sumPi)
        /*0020*/ 	.word	0x00000000
.L_5:


//--------------------- .nv.compat                --------------------------
	.section	.nv.compat,"",@"SHT_CUDA_COMPAT_INFO"
	.align	4
        /*0000*/ 	.byte	0x02, 0x09, 0x00, 0x00, 0x02, 0x02, 0x01, 0x00, 0x02, 0x05, 0x05, 0x00, 0x03, 0x07, 0x01, 0x01
        /*0010*/ 	.byte	0x02, 0x03, 0x00, 0x00, 0x02, 0x06, 0x01, 0x00, 0x04, 0x0b, 0x08, 0x00, 0x09, 0x00, 0x00, 0x00
        /*0020*/ 	.byte	0x00, 0x00, 0x00, 0x00


//--------------------- .nv.info._Z3sumPi         --------------------------
	.section	.nv.info._Z3sumPi,"",@"SHT_CUDA_INFO"
	.sectionflags	@""
	.align	4


	//----- nvinfo : EIATTR_CUDA_API_VERSION
	.align		4
        /*0000*/ 	.byte	0x04, 0x37
        /*0002*/ 	.short	(.L_7 - .L_6)
.L_6:
        /*0004*/ 	.word	0x00000082


	//----- nvinfo : EIATTR_KPARAM_INFO
	.align		4
.L_7:
        /*0008*/ 	.byte	0x04, 0x17
        /*000a*/ 	.short	(.L_9 - .L_8)
.L_8:
        /*000c*/ 	.word	0x00000000
        /*0010*/ 	.short	0x0000
        /*0012*/ 	.short	0x0000
        /*0014*/ 	.byte	0x00, 0xf5, 0x21, 0x00


	//----- nvinfo : EIATTR_SPARSE_MMA_MASK
	.align		4
.L_9:
        /*0018*/ 	.byte	0x03, 0x50
        /*001a*/ 	.short	0x0000


	//----- nvinfo : EIATTR_MAXREG_COUNT
	.align		4
        /*001c*/ 	.byte	0x03, 0x1b
        /*001e*/ 	.short	0x00ff


	//----- nvinfo : EIATTR_MERCURY_ISA_VERSION
	.align		4
        /*0020*/ 	.byte	0x03, 0x5f
        /*0022*/ 	.short	0x0101


	//----- nvinfo : EIATTR_VRC_CTA_INIT_COUNT
	.align		4
        /*0024*/ 	.byte	0x02, 0x4a
	.zero		1
	.zero		1


	//----- nvinfo : EIATTR_EXIT_INSTR_OFFSETS
	.align		4
        /*0028*/ 	.byte	0x04, 0x1c
        /*002a*/ 	.short	(.L_11 - .L_10)


	//   ....[0]....
.L_10:
        /*002c*/ 	.word	0x00000070


	//   ....[1]....
        /*0030*/ 	.word	0x000000c0


	//----- nvinfo : EIATTR_CBANK_PARAM_SIZE
	.align		4
.L_11:
        /*0034*/ 	.byte	0x03, 0x19
        /*0036*/ 	.short	0x0008


	//----- nvinfo : EIATTR_PARAM_CBANK
	.align		4
        /*0038*/ 	.byte	0x04, 0x0a
        /*003a*/ 	.short	(.L_13 - .L_12)
	.align		4
.L_12:
        /*003c*/ 	.word	index@(.nv.constant0._Z3sumPi)
        /*0040*/ 	.short	0x0380
        /*0042*/ 	.short	0x0008


	//----- nvinfo : EIATTR_SW_WAR
	.align		4
.L_13:
        /*0044*/ 	.byte	0x04, 0x36
        /*0046*/ 	.short	(.L_15 - .L_14)
.L_14:
        /*0048*/ 	.word	0x00000008
.L_15:


//--------------------- .nv.callgraph             --------------------------
	.section	.nv.callgraph,"",@"SHT_CUDA_CALLGRAPH"
	.align	4
	.sectionentsize	8
	.align		4
        /*0000*/ 	.word	0x00000000
	.align		4
        /*0004*/ 	.word	0xffffffff
	.align		4
        /*0008*/ 	.word	0x00000000
	.align		4
        /*000c*/ 	.word	0xfffffffe
	.align		4
        /*0010*/ 	.word	0x00000000
	.align		4
        /*0014*/ 	.word	0xfffffffd
	.align		4
        /*0018*/ 	.word	0x00000000
	.align		4
        /*001c*/ 	.word	0xfffffffc


//--------------------- .text._Z3sumPi            --------------------------
	.section	.text._Z3sumPi,"ax",@progbits
	.align	128
        .global         _Z3sumPi
        .type           _Z3sumPi,@function
        .size           _Z3sumPi,(.L_x_1 - _Z3sumPi)
        .other          _Z3sumPi,@"STO_CUDA_ENTRY STV_DEFAULT"
_Z3sumPi:
.text._Z3sumPi:
[----:B------:R-:W-:Y:S08]  /*0000*/  LDC R1, c[0x0][0x37c] ;  /* 0x0000df00ff017b82 */ /* 0x000ff00000000800 */
[----:B------:R-:W0:Y:S01]  /*0010*/  S2UR UR4, SR_CTAID.X ;  /* 0x00000000000479c3 */ /* 0x000e220000002500 */
[----:B------:R-:W1:Y:S01]  /*0020*/  S2R R0, SR_TID.X ;  /* 0x0000000000007919 */ /* 0x000e620000002100 */
[----:B------:R-:W2:Y:S01]  /*0030*/  LDCU UR5, c[0x0][0x360] ;  /* 0x00006c00ff0577ac */ /* 0x000ea20008000800 */
[----:B0-----:R-:W-:-:S04]  /*0040*/  UIADD3 UR4, UPT, UPT, URZ, -UR4, URZ ;  /* 0x80000004ff047290 */ /* 0x001fc8000fffe0ff */
[----:B--2---:R-:W-:-:S06]  /*0050*/  UIMAD UR5, UR4, UR5, URZ ;  /* 0x00000005040572a4 */ /* 0x004fcc000f8e02ff */
[----:B-1----:R-:W-:-:S13]  /*0060*/  ISETP.NE.AND P0, PT, R0, UR5, PT ;  /* 0x0000000500007c0c */ /* 0x002fda000bf05270 */
[----:B------:R-:W-:Y:S05]  /*0070*/  @P0 EXIT ;  /* 0x000000000000094d */ /* 0x000fea0003800000 */
[----:B------:R-:W0:Y:S01]  /*0080*/  LDC.64 R2, c[0x0][0x380] ;  /* 0x0000e000ff027b82 */ /* 0x000e220000000a00 */
[----:B------:R-:W0:Y:S01]  /*0090*/  LDCU.64 UR4, c[0x0][0x358] ;  /* 0x00006b00ff0477ac */ /* 0x000e220008000a00 */
[----:B------:R-:W-:-:S05]  /*00a0*/  HFMA2 R5, -RZ, RZ, 4.76837158203125e-07, 3.0517578125e-05 ;  /* 0x00080200ff057431 */ /* 0x000fca00000001ff */
[----:B0-----:R-:W-:Y:S01]  /*00b0*/  STG.E desc[UR4][R2.64], R5 ;  /* 0x0000000502007986 */ /* 0x001fe2000c101904 */
[----:B------:R-:W-:Y:S05]  /*00c0*/  EXIT ;  /* 0x000000000000794d */ /* 0x000fea0003800000 */
.L_x_0:
[----:B------:R-:W-:-:S00]  /*00d0*/  BRA `(.L_x_0) ;  /* 0xfffffffc00fc7947 */ /* 0x000fc0000383ffff */
[----:B------:R-:W-:-:S00]  /*00e0*/  NOP ;  /* 0x0000000000007918 */ /* 0x000fc00000000000 */
        /* <DEDUP_REMOVED lines=9> */
.L_x_1:


//--------------------- .nv.shared.reserved.0     --------------------------
	.section	.nv.shared.reserved.0,"aw",@nobits
	.weak		__nv_reservedSMEM_offset_0_alias
	.size		__nv_reservedSMEM_offset_0_alias, 0, 64
	.other		__nv_reservedSMEM_offset_0_alias,@"STO_CUDA_RESERVED_SHARED STV_DEFAULT"
__nv_reservedSMEM_offset_0_alias:
	.zero		0
	.zero		64


//--------------------- .nv.constant0._Z3sumPi    --------------------------
	.section	.nv.constant0._Z3sumPi,"a",@progbits
	.sectionflags	@""
	.align	4
.nv.constant0._Z3sumPi:
	.zero		904


//--------------------- SYMBOLS --------------------------

	.type		.nv.reservedSmem.offset0,@object
	.size		.nv.reservedSmem.offset0,0x4
